//
// Generated by NVIDIA NVVM Compiler
//
// Compiler Build ID: CL-36424714
// Cuda compilation tools, release 13.0, V13.0.88
// Based on NVVM 20.0.0
//

.version 9.0
.target sm_100
.address_size 64

	// .globl	_Z12solve_kernelPimiPb

.visible .entry _Z12solve_kernelPimiPb(
	.param .u64 .ptr .align 1 _Z12solve_kernelPimiPb_param_0,
	.param .u64 _Z12solve_kernelPimiPb_param_1,
	.param .u32 _Z12solve_kernelPimiPb_param_2,
	.param .u64 .ptr .align 1 _Z12solve_kernelPimiPb_param_3
)
{
	.reg .pred 	%p<12>;
	.reg .b16 	%rs<2>;
	.reg .b32 	%r<21>;
	.reg .b64 	%rd<31>;

	ld.param.u64 	%rd17, [_Z12solve_kernelPimiPb_param_0];
	ld.param.u64 	%rd19, [_Z12solve_kernelPimiPb_param_1];
	ld.param.u32 	%r6, [_Z12solve_kernelPimiPb_param_2];
	ld.param.u64 	%rd18, [_Z12solve_kernelPimiPb_param_3];
	mov.u32 	%r7, %ctaid.x;
	mov.u32 	%r8, %ntid.x;
	mov.u32 	%r9, %tid.x;
	mad.lo.s32 	%r10, %r7, %r8, %r9;
	cvt.s64.s32 	%rd20, %r10;
	mul.lo.s64 	%rd27, %rd19, %rd20;
	add.s32 	%r11, %r10, 1;
	cvt.s64.s32 	%rd21, %r11;
	mul.lo.s64 	%rd2, %rd19, %rd21;
	setp.ge.u64 	%p1, %rd27, %rd2;
	@%p1 bra 	$L__BB0_19;
	setp.lt.s32 	%p2, %r6, 1;
	@%p2 bra 	$L__BB0_17;
	cvta.to.global.u64 	%rd3, %rd17;
$L__BB0_3:
	not.b64 	%rd5, %rd27;
	mov.b32 	%r20, 0;
$L__BB0_4:
	mul.lo.s32 	%r13, %r20, 3;
	mul.wide.u32 	%rd22, %r13, 4;
	add.s64 	%rd6, %rd3, %rd22;
	ld.global.u32 	%r2, [%rd6];
	ld.global.u32 	%r3, [%rd6+8];
	setp.gt.s32 	%p3, %r2, -1;
	@%p3 bra 	$L__BB0_6;
	not.b32 	%r15, %r2;
	shr.u64 	%rd28, %rd5, %r15;
	bra.uni 	$L__BB0_7;
$L__BB0_6:
	add.s32 	%r14, %r2, -1;
	shr.u64 	%rd28, %rd27, %r14;
$L__BB0_7:
	and.b64  	%rd23, %rd28, 1;
	setp.eq.b64 	%p4, %rd23, 1;
	@%p4 bra 	$L__BB0_16;
	ld.global.u32 	%r4, [%rd6+4];
	setp.gt.s32 	%p5, %r4, -1;
	@%p5 bra 	$L__BB0_10;
	not.b32 	%r17, %r4;
	shr.u64 	%rd29, %rd5, %r17;
	bra.uni 	$L__BB0_11;
$L__BB0_10:
	add.s32 	%r16, %r4, -1;
	shr.u64 	%rd29, %rd27, %r16;
$L__BB0_11:
	and.b64  	%rd24, %rd29, 1;
	setp.eq.b64 	%p6, %rd24, 1;
	@%p6 bra 	$L__BB0_16;
	setp.gt.s32 	%p7, %r3, -1;
	@%p7 bra 	$L__BB0_14;
	not.b32 	%r19, %r3;
	shr.u64 	%rd30, %rd5, %r19;
	bra.uni 	$L__BB0_15;
$L__BB0_14:
	add.s32 	%r18, %r3, -1;
	shr.u64 	%rd30, %rd27, %r18;
$L__BB0_15:
	and.b64  	%rd25, %rd30, 1;
	setp.eq.b64 	%p8, %rd25, 1;
	not.pred 	%p9, %p8;
	@%p9 bra 	$L__BB0_18;
$L__BB0_16:
	add.s32 	%r20, %r20, 1;
	setp.ne.s32 	%p10, %r20, %r6;
	@%p10 bra 	$L__BB0_4;
$L__BB0_17:
	cvta.to.global.u64 	%rd26, %rd18;
	mov.b16 	%rs1, 1;
	st.global.u8 	[%rd26], %rs1;
	bra.uni 	$L__BB0_19;
$L__BB0_18:
	add.s64 	%rd27, %rd27, 1;
	setp.lt.u64 	%p11, %rd27, %rd2;
	@%p11 bra 	$L__BB0_3;
$L__BB0_19:
	ret;

}


// ===== COMPILED SASS (sm_100) =====

	.target	sm_100

	.elftype	@"ET_EXEC"


//--------------------- .note.nv.tkinfo           --------------------------
	.section	.note.nv.tkinfo,"",@"SHT_NOTE"
	.sectionflags	@"SHF_NOTE_NV_TKINFO"
	.tkinfo
        /*0018*/ 	.word	0x00000002
        /*0030*/ 	.string	""
        /*0030*/ 	.string	"ptxas"
        /*0030*/ 	.string	"Cuda compilation tools, release 13.0, V13.0.88"
        /*0030*/ 	.string	"Build cuda_13.0.r13.0/compiler.36424714_0"
        /*0030*/ 	.string	"-arch sm_100 -m 64 "



//--------------------- .note.nv.cuinfo           --------------------------
	.section	.note.nv.cuinfo,"",@"SHT_NOTE"
	.sectionflags	@"SHF_NOTE_NV_CUINFO"
        /*0018*/ 	.short	0x0002
        /*001a*/ 	.short	0x0064
        /*001c*/ 	.short	0x0082
	.zero		2


//--------------------- .nv.info                  --------------------------
	.section	.nv.info,"",@"SHT_CUDA_INFO"
	.align	4


	//----- nvinfo : EIATTR_REGCOUNT
	.align		4
        /*0000*/ 	.byte	0x04, 0x2f
        /*0002*/ 	.short	(.L_1 - .L_0)
	.align		4
.L_0:
        /*0004*/ 	.word	index@(_Z12solve_kernelPimiPb)
        /*0008*/ 	.word	0x00000011


	//----- nvinfo : EIATTR_FRAME_SIZE
	.align		4
.L_1:
        /*000c*/ 	.byte	0x04, 0x11
        /*000e*/ 	.short	(.L_3 - .L_2)
	.align		4
.L_2:
        /*0010*/ 	.word	index@(_Z12solve_kernelPimiPb)
        /*0014*/ 	.word	0x00000000


	//----- nvinfo : EIATTR_MIN_STACK_SIZE
	.align		4
.L_3:
        /*0018*/ 	.byte	0x04, 0x12
        /*001a*/ 	.short	(.L_5 - .L_4)
	.align		4
.L_4:
        /*001c*/ 	.word	index@(_Z12solve_kernelPimiPb)
        /*0020*/ 	.word	0x00000000
.L_5:


//--------------------- .nv.compat                --------------------------
	.section	.nv.compat,"",@"SHT_CUDA_COMPAT_INFO"
	.align	4
        /*0000*/ 	.byte	0x02, 0x09, 0x00, 0x00, 0x02, 0x02, 0x01, 0x00, 0x02, 0x05, 0x05, 0x00, 0x03, 0x07, 0x01, 0x01
        /*0010*/ 	.byte	0x02, 0x03, 0x00, 0x00, 0x02, 0x06, 0x01, 0x00, 0x04, 0x0b, 0x08, 0x00, 0x09, 0x00, 0x00, 0x00
        /*0020*/ 	.byte	0x00, 0x00, 0x00, 0x00


//--------------------- .nv.info._Z12solve_kernelPimiPb --------------------------
	.section	.nv.info._Z12solve_kernelPimiPb,"",@"SHT_CUDA_INFO"
	.sectionflags	@""
	.align	4


	//----- nvinfo : EIATTR_CUDA_API_VERSION
	.align		4
        /*0000*/ 	.byte	0x04, 0x37
        /*0002*/ 	.short	(.L_7 - .L_6)
.L_6:
        /*0004*/ 	.word	0x00000082


	//----- nvinfo : EIATTR_KPARAM_INFO
	.align		4
.L_7:
        /*0008*/ 	.byte	0x04, 0x17
        /*000a*/ 	.short	(.L_9 - .L_8)
.L_8:
        /*000c*/ 	.word	0x00000000
        /*0010*/ 	.short	0x0003
        /*0012*/ 	.short	0x0018
        /*0014*/ 	.byte	0x00, 0xf5, 0x21, 0x00


	//----- nvinfo : EIATTR_KPARAM_INFO
	.align		4
.L_9:
        /*0018*/ 	.byte	0x04, 0x17
        /*001a*/ 	.short	(.L_11 - .L_10)
.L_10:
        /*001c*/ 	.word	0x00000000
        /*0020*/ 	.short	0x0002
        /*0022*/ 	.short	0x0010
        /*0024*/ 	.byte	0x00, 0xf0, 0x11, 0x00


	//----- nvinfo : EIATTR_KPARAM_INFO
	.align		4
.L_11:
        /*0028*/ 	.byte	0x04, 0x17
        /*002a*/ 	.short	(.L_13 - .L_12)
.L_12:
        /*002c*/ 	.word	0x00000000
        /*0030*/ 	.short	0x0001
        /*0032*/ 	.short	0x0008
        /*0034*/ 	.byte	0x00, 0xf0, 0x21, 0x00


	//----- nvinfo : EIATTR_KPARAM_INFO
	.align		4
.L_13:
        /*0038*/ 	.byte	0x04, 0x17
        /*003a*/ 	.short	(.L_15 - .L_14)
.L_14:
        /*003c*/ 	.word	0x00000000
        /*0040*/ 	.short	0x0000
        /*0042*/ 	.short	0x0000
        /*0044*/ 	.byte	0x00, 0xf5, 0x21, 0x00


	//----- nvinfo : EIATTR_SPARSE_MMA_MASK
	.align		4
.L_15:
        /*0048*/ 	.byte	0x03, 0x50
        /*004a*/ 	.short	0x0000


	//----- nvinfo : EIATTR_MAXREG_COUNT
	.align		4
        /*004c*/ 	.byte	0x03, 0x1b
        /*004e*/ 	.short	0x00ff


	//----- nvinfo : EIATTR_MERCURY_ISA_VERSION
	.align		4
        /*0050*/ 	.byte	0x03, 0x5f
        /*0052*/ 	.short	0x0101


	//----- nvinfo : EIATTR_VRC_CTA_INIT_COUNT
	.align		4
        /*0054*/ 	.byte	0x02, 0x4a
	.zero		1
	.zero		1


	//----- nvinfo : EIATTR_EXIT_INSTR_OFFSETS
	.align		4
        /*0058*/ 	.byte	0x04, 0x1c
        /*005a*/ 	.short	(.L_17 - .L_16)


	//   ....[0]....
.L_16:
        /*005c*/ 	.word	0x00000130


	//   ....[1]....
        /*0060*/ 	.word	0x00000480


	//   ....[2]....
        /*0064*/ 	.word	0x000004f0


	//----- nvinfo : EIATTR_CRS_STACK_SIZE
	.align		4
.L_17:
        /*0068*/ 	.byte	0x04, 0x1e
        /*006a*/ 	.short	(.L_19 - .L_18)
.L_18:
        /*006c*/ 	.word	0x00000000


	//----- nvinfo : EIATTR_CBANK_PARAM_SIZE
	.align		4
.L_19:
        /*0070*/ 	.byte	0x03, 0x19
        /*0072*/ 	.short	0x0020


	//----- nvinfo : EIATTR_PARAM_CBANK
	.align		4
        /*0074*/ 	.byte	0x04, 0x0a
        /*0076*/ 	.short	(.L_21 - .L_20)
	.align		4
.L_20:
        /*0078*/ 	.word	index@(.nv.constant0._Z12solve_kernelPimiPb)
        /*007c*/ 	.short	0x0380
        /*007e*/ 	.short	0x0020


	//----- nvinfo : EIATTR_SW_WAR
	.align		4
.L_21:
        /*0080*/ 	.byte	0x04, 0x36
        /*0082*/ 	.short	(.L_23 - .L_22)
.L_22:
        /*0084*/ 	.word	0x00000008
.L_23:


//--------------------- .nv.callgraph             --------------------------
	.section	.nv.callgraph,"",@"SHT_CUDA_CALLGRAPH"
	.align	4
	.sectionentsize	8
	.align		4
        /*0000*/ 	.word	0x00000000
	.align		4
        /*0004*/ 	.word	0xffffffff
	.align		4
        /*0008*/ 	.word	0x00000000
	.align		4
        /*000c*/ 	.word	0xfffffffe
	.align		4
        /*0010*/ 	.word	0x00000000
	.align		4
        /*0014*/ 	.word	0xfffffffd
	.align		4
        /*0018*/ 	.word	0x00000000
	.align		4
        /*001c*/ 	.word	0xfffffffc


//--------------------- .text._Z12solve_kernelPimiPb --------------------------
	.section	.text._Z12solve_kernelPimiPb,"ax",@progbits
	.align	128
        .global         _Z12solve_kernelPimiPb
        .type           _Z12solve_kernelPimiPb,@function
        .size           _Z12solve_kernelPimiPb,(.L_x_8 - _Z12solve_kernelPimiPb)
        .other          _Z12solve_kernelPimiPb,@"STO_CUDA_ENTRY STV_DEFAULT"
_Z12solve_kernelPimiPb:
.text._Z12solve_kernelPimiPb:
[----:B------:R-:W-:Y:S01]  /*0000*/  LDC R1, c[0x0][0x37c] ;  /* 0x0000df00ff017b82 */ /* 0x000fe20000000800 */
[----:B------:R-:W0:Y:S07]  /*0010*/  S2R R3, SR_TID.X ;  /* 0x0000000000037919 */ /* 0x000e2e0000002100 */
[----:B------:R-:W0:Y:S01]  /*0020*/  S2UR UR4, SR_CTAID.X ;  /* 0x00000000000479c3 */ /* 0x000e220000002500 */
[----:B------:R-:W1:Y:S07]  /*0030*/  LDCU.64 UR6, c[0x0][0x388] ;  /* 0x00007100ff0677ac */ /* 0x000e6e0008000a00 */
[----:B------:R-:W0:Y:S02]  /*0040*/  LDC R0, c[0x0][0x360] ;  /* 0x0000d800ff007b82 */ /* 0x000e240000000800 */
[----:B0-----:R-:W-:-:S04]  /*0050*/  IMAD R0, R0, UR4, R3 ;  /* 0x0000000400007c24 */ /* 0x001fc8000f8e0203 */
[C---:B------:R-:W-:Y:S01]  /*0060*/  VIADD R6, R0.reuse, 0x1 ;  /* 0x0000000100067836 */ /* 0x040fe20000000000 */
[----:B------:R-:W-:Y:S01]  /*0070*/  SHF.R.S32.HI R2, RZ, 0x1f, R0 ;  /* 0x0000001fff027819 */ /* 0x000fe20000011400 */
[----:B-1----:R-:W-:-:S03]  /*0080*/  IMAD.WIDE.U32 R4, R0, UR6, RZ ;  /* 0x0000000600047c25 */ /* 0x002fc6000f8e00ff */
[----:B------:R-:W-:Y:S01]  /*0090*/  SHF.R.S32.HI R3, RZ, 0x1f, R6 ;  /* 0x0000001fff037819 */ /* 0x000fe20000011406 */
[----:B------:R-:W-:-:S04]  /*00a0*/  IMAD R7, R2, UR6, RZ ;  /* 0x0000000602077c24 */ /* 0x000fc8000f8e02ff */
[----:B------:R-:W-:Y:S02]  /*00b0*/  IMAD R9, R3, UR6, RZ ;  /* 0x0000000603097c24 */ /* 0x000fe4000f8e02ff */
[----:B------:R-:W-:-:S04]  /*00c0*/  IMAD.WIDE.U32 R2, R6, UR6, RZ ;  /* 0x0000000606027c25 */ /* 0x000fc8000f8e00ff */
[----:B------:R-:W-:Y:S01]  /*00d0*/  IMAD R7, R0, UR7, R7 ;  /* 0x0000000700077c24 */ /* 0x000fe2000f8e0207 */
[----:B------:R-:W-:Y:S01]  /*00e0*/  ISETP.GE.U32.AND P0, PT, R4, R2, PT ;  /* 0x000000020400720c */ /* 0x000fe20003f06070 */
[----:B------:R-:W-:Y:S02]  /*00f0*/  IMAD R9, R6, UR7, R9 ;  /* 0x0000000706097c24 */ /* 0x000fe4000f8e0209 */
[----:B------:R-:W-:Y:S02]  /*0100*/  IMAD.IADD R11, R5, 0x1, R7 ;  /* 0x00000001050b7824 */ /* 0x000fe400078e0207 */
[----:B------:R-:W-:-:S05]  /*0110*/  IMAD.IADD R0, R3, 0x1, R9 ;  /* 0x0000000103007824 */ /* 0x000fca00078e0209 */
[----:B------:R-:W-:-:S13]  /*0120*/  ISETP.GE.U32.AND.EX P0, PT, R11, R0, PT, P0 ;  /* 0x000000000b00720c */ /* 0x000fda0003f06100 */
[----:B------:R-:W-:Y:S05]  /*0130*/  @P0 EXIT ;  /* 0x000000000000094d */ /* 0x000fea0003800000 */
[----:B------:R-:W0:Y:S01]  /*0140*/  LDCU UR6, c[0x0][0x390] ;  /* 0x00007200ff0677ac */ /* 0x000e220008000800 */
[----:B------:R-:W1:Y:S01]  /*0150*/  LDCU.64 UR4, c[0x0][0x358] ;  /* 0x00006b00ff0477ac */ /* 0x000e620008000a00 */
[----:B0-----:R-:W-:-:S09]  /*0160*/  UISETP.GE.AND UP0, UPT, UR6, 0x1, UPT ;  /* 0x000000010600788c */ /* 0x001fd2000bf06270 */
[----:B-1----:R-:W-:Y:S05]  /*0170*/  BRA.U !UP0, `(.L_x_0) ;  /* 0x0000000108b47547 */ /* 0x002fea000b800000 */
[----:B------:R-:W-:Y:S01]  /*0180*/  IMAD.MOV.U32 R10, RZ, RZ, R4 ;  /* 0x000000ffff0a7224 */ /* 0x000fe200078e0004 */
[----:B------:R-:W0:Y:S06]  /*0190*/  LDCU UR6, c[0x0][0x390] ;  /* 0x00007200ff0677ac */ /* 0x000e2c0008000800 */
.L_x_6:
[----:B------:R-:W1:Y:S01]  /*01a0*/  LDC.64 R4, c[0x0][0x380] ;  /* 0x0000e000ff047b82 */ /* 0x000e620000000a00 */
[----:B------:R-:W-:Y:S01]  /*01b0*/  BSSY.RECONVERGENT B0, `(.L_x_1) ;  /* 0x000002e000007945 */ /* 0x000fe20003800200 */
[----:B------:R-:W-:Y:S01]  /*01c0*/  LOP3.LUT R13, RZ, R10, RZ, 0x33, !PT ;  /* 0x0000000aff0d7212 */ /* 0x000fe200078e33ff */
[----:B------:R-:W-:Y:S01]  /*01d0*/  IMAD.MOV.U32 R14, RZ, RZ, RZ ;  /* 0x000000ffff0e7224 */ /* 0x000fe200078e00ff */
[----:B------:R-:W-:-:S07]  /*01e0*/  LOP3.LUT R12, RZ, R11, RZ, 0x33, !PT ;  /* 0x0000000bff0c7212 */ /* 0x000fce00078e33ff */
.L_x_5:
[----:B------:R-:W-:-:S04]  /*01f0*/  IMAD R7, R14, 0x3, RZ ;  /* 0x000000030e077824 */ /* 0x000fc800078e02ff */
[----:B-1----:R-:W-:-:S05]  /*0200*/  IMAD.WIDE.U32 R6, R7, 0x4, R4 ;  /* 0x0000000407067825 */ /* 0x002fca00078e0004 */
[----:B------:R-:W2:Y:S01]  /*0210*/  LDG.E R9, desc[UR4][R6.64] ;  /* 0x0000000406097981 */ /* 0x000ea2000c1e1900 */
[----:B------:R-:W-:Y:S01]  /*0220*/  BSSY.RELIABLE B1, `(.L_x_2) ;  /* 0x000001f000017945 */ /* 0x000fe20003800100 */
[----:B--2---:R-:W-:-:S13]  /*0230*/  ISETP.GT.AND P0, PT, R9, -0x1, PT ;  /* 0xffffffff0900780c */ /* 0x004fda0003f04270 */
[----:B------:R-:W-:Y:S01]  /*0240*/  @!P0 LOP3.LUT R8, RZ, R9, RZ, 0x33, !PT ;  /* 0x00000009ff088212 */ /* 0x000fe200078e33ff */
[----:B------:R-:W-:-:S03]  /*0250*/  @P0 VIADD R9, R9, 0xffffffff ;  /* 0xffffffff09090836 */ /* 0x000fc60000000000 */
[----:B------:R-:W-:Y:S02]  /*0260*/  @!P0 SHF.R.U64 R8, R13, R8, R12 ;  /* 0x000000080d088219 */ /* 0x000fe4000000120c */
[----:B------:R-:W-:-:S04]  /*0270*/  @P0 SHF.R.U64 R8, R10, R9, R11 ;  /* 0x000000090a080219 */ /* 0x000fc8000000120b */
[----:B------:R-:W-:-:S04]  /*0280*/  LOP3.LUT R8, R8, 0x1, RZ, 0xc0, !PT ;  /* 0x0000000108087812 */ /* 0x000fc800078ec0ff */
[----:B------:R-:W-:-:S04]  /*0290*/  ISETP.NE.U32.AND P0, PT, R8, 0x1, PT ;  /* 0x000000010800780c */ /* 0x000fc80003f05070 */
[----:B------:R-:W-:-:S13]  /*02a0*/  ISETP.NE.U32.AND.EX P0, PT, RZ, RZ, PT, P0 ;  /* 0x000000ffff00720c */ /* 0x000fda0003f05100 */
[----:B------:R-:W-:Y:S05]  /*02b0*/  @!P0 BRA `(.L_x_3) ;  /* 0x0000000000548947 */ /* 0x000fea0003800000 */
[----:B------:R-:W2:Y:S02]  /*02c0*/  LDG.E R9, desc[UR4][R6.64+0x4] ;  /* 0x0000040406097981 */ /* 0x000ea4000c1e1900 */
        /* <DEDUP_REMOVED lines=18> */
[----:B------:R-:W-:Y:S05]  /*03f0*/  @P0 BREAK.RELIABLE B1 ;  /* 0x0000000000010942 */ /* 0x000fea0003800100 */
[----:B------:R-:W-:Y:S05]  /*0400*/  @P0 BRA `(.L_x_4) ;  /* 0x0000000000200947 */ /* 0x000fea0003800000 */
.L_x_3:
[----:B0-----:R-:W-:Y:S05]  /*0410*/  BSYNC.RELIABLE B1 ;  /* 0x0000000000017941 */ /* 0x001fea0003800100 */
.L_x_2:
[----:B------:R-:W-:-:S05]  /*0420*/  VIADD R14, R14, 0x1 ;  /* 0x000000010e0e7836 */ /* 0x000fca0000000000 */
[----:B------:R-:W-:-:S13]  /*0430*/  ISETP.NE.AND P0, PT, R14, UR6, PT ;  /* 0x000000060e007c0c */ /* 0x000fda000bf05270 */
[----:B------:R-:W-:Y:S05]  /*0440*/  @P0 BRA `(.L_x_5) ;  /* 0xfffffffc00680947 */ /* 0x000fea000383ffff */
.L_x_0:
[----:B------:R-:W0:Y:S01]  /*0450*/  LDC.64 R2, c[0x0][0x398] ;  /* 0x0000e600ff027b82 */ /* 0x000e220000000a00 */
[----:B------:R-:W-:-:S05]  /*0460*/  IMAD.MOV.U32 R0, RZ, RZ, 0x1 ;  /* 0x00000001ff007424 */ /* 0x000fca00078e00ff */
[----:B0-----:R-:W-:Y:S01]  /*0470*/  STG.E.U8 desc[UR4][R2.64], R0 ;  /* 0x0000000002007986 */ /* 0x001fe2000c101104 */
[----:B------:R-:W-:Y:S05]  /*0480*/  EXIT ;  /* 0x000000000000794d */ /* 0x000fea0003800000 */
.L_x_4:
[----:B0-----:R-:W-:Y:S05]  /*0490*/  BSYNC.RECONVERGENT B0 ;  /* 0x0000000000007941 */ /* 0x001fea0003800200 */
.L_x_1:
[----:B------:R-:W-:-:S05]  /*04a0*/  IADD3 R10, P0, PT, R10, 0x1, RZ ;  /* 0x000000010a0a7810 */ /* 0x000fca0007f1e0ff */
[----:B------:R-:W-:Y:S01]  /*04b0*/  IMAD.X R11, RZ, RZ, R11, P0 ;  /* 0x000000ffff0b7224 */ /* 0x000fe200000e060b */
[----:B------:R-:W-:-:S04]  /*04c0*/  ISETP.GE.U32.AND P0, PT, R10, R2, PT ;  /* 0x000000020a00720c */ /* 0x000fc80003f06070 */
[----:B------:R-:W-:-:S13]  /*04d0*/  ISETP.GE.U32.AND.EX P0, PT, R11, R0, PT, P0 ;  /* 0x000000000b00720c */ /* 0x000fda0003f06100 */
[----:B------:R-:W-:Y:S05]  /*04e0*/  @!P0 BRA `(.L_x_6) ;  /* 0xfffffffc002c8947 */ /* 0x000fea000383ffff */
[----:B------:R-:W-:Y:S05]  /*04f0*/  EXIT ;  /* 0x000000000000794d */ /* 0x000fea0003800000 */
.L_x_7:
[----:B------:R-:W-:-:S00]  /*0500*/  BRA `(.L_x_7) ;  /* 0xfffffffc00fc7947 */ /* 0x000fc0000383ffff */
[----:B------:R-:W-:-:S00]  /*0510*/  NOP ;  /* 0x0000000000007918 */ /* 0x000fc00000000000 */
        /* <DEDUP_REMOVED lines=14> */
.L_x_8:


//--------------------- .nv.shared.reserved.0     --------------------------
	.section	.nv.shared.reserved.0,"aw",@nobits
	.weak		__nv_reservedSMEM_offset_0_alias
	.size		__nv_reservedSMEM_offset_0_alias, 0, 64
	.other		__nv_reservedSMEM_offset_0_alias,@"STO_CUDA_RESERVED_SHARED STV_DEFAULT"
__nv_reservedSMEM_offset_0_alias:
	.zero		0
	.zero		64


//--------------------- .nv.constant0._Z12solve_kernelPimiPb --------------------------
	.section	.nv.constant0._Z12solve_kernelPimiPb,"a",@progbits
	.sectionflags	@""
	.align	4
.nv.constant0._Z12solve_kernelPimiPb:
	.zero		928


//--------------------- SYMBOLS --------------------------

	.type		.nv.reservedSmem.offset0,@object
	.size		.nv.reservedSmem.offset0,0x4
